	.headerflags	@"EF_CUDA_TEXMODE_UNIFIED EF_CUDA_64BIT_ADDRESS EF_CUDA_ACCELERATORS EF_CUDA_SM90 EF_CUDA_VIRTUAL_SM(EF_CUDA_SM90)"
	.elftype	@"ET_EXEC"


//--------------------- .nv.info                  --------------------------
	.section	.nv.info,"",@"SHT_CUDA_INFO"
	.align	4


	//----- nvinfo : EIATTR_REGCOUNT
	.align		4
        /*0000*/ 	.byte	0x04, 0x2f
        /*0002*/ 	.short	(.L_1 - .L_0)
	.align		4
.L_0:
        /*0004*/ 	.word	index@(triton_)
        /*0008*/ 	.word	0x00000016


	//----- nvinfo : EIATTR_MIN_STACK_SIZE
	.align		4
.L_1:
        /*000c*/ 	.byte	0x04, 0x12
        /*000e*/ 	.short	(.L_3 - .L_2)
	.align		4
.L_2:
        /*0010*/ 	.word	index@(triton_)
        /*0014*/ 	.word	0x00000000


	//----- nvinfo : EIATTR_FRAME_SIZE
	.align		4
.L_3:
        /*0018*/ 	.byte	0x04, 0x11
        /*001a*/ 	.short	(.L_5 - .L_4)
	.align		4
.L_4:
        /*001c*/ 	.word	index@(triton_)
        /*0020*/ 	.word	0x00000000


	//----- nvinfo : EIATTR_MIN_STACK_SIZE
	.align		4
.L_5:
        /*0024*/ 	.byte	0x04, 0x12
        /*0026*/ 	.short	(.L_7 - .L_6)
	.align		4
.L_6:
        /*0028*/ 	.word	index@(triton_)
        /*002c*/ 	.word	0x00000000
.L_7:


//--------------------- .nv.info.triton_          --------------------------
	.section	.nv.info.triton_,"",@"SHT_CUDA_INFO"
	.sectionflags	@""
	.align	4


	//----- nvinfo : EIATTR_CUDA_API_VERSION
	.align		4
        /*0000*/ 	.byte	0x04, 0x37
        /*0002*/ 	.short	(.L_9 - .L_8)
.L_8:
        /*0004*/ 	.word	0x0000007c


	//----- nvinfo : EIATTR_KPARAM_INFO
	.align		4
.L_9:
        /*0008*/ 	.byte	0x04, 0x17
        /*000a*/ 	.short	(.L_11 - .L_10)
.L_10:
        /*000c*/ 	.word	0x00000000
        /*0010*/ 	.short	0x0005
        /*0012*/ 	.short	0x0020
        /*0014*/ 	.byte	0x00, 0xf0, 0x11, 0x00


	//----- nvinfo : EIATTR_KPARAM_INFO
	.align		4
.L_11:
        /*0018*/ 	.byte	0x04, 0x17
        /*001a*/ 	.short	(.L_13 - .L_12)
.L_12:
        /*001c*/ 	.word	0x00000000
        /*0020*/ 	.short	0x0004
        /*0022*/ 	.short	0x001c
        /*0024*/ 	.byte	0x00, 0xf0, 0x11, 0x00


	//----- nvinfo : EIATTR_KPARAM_INFO
	.align		4
.L_13:
        /*0028*/ 	.byte	0x04, 0x17
        /*002a*/ 	.short	(.L_15 - .L_14)
.L_14:
        /*002c*/ 	.word	0x00000000
        /*0030*/ 	.short	0x0003
        /*0032*/ 	.short	0x0018
        /*0034*/ 	.byte	0x00, 0xf0, 0x11, 0x00


	//----- nvinfo : EIATTR_KPARAM_INFO
	.align		4
.L_15:
        /*0038*/ 	.byte	0x04, 0x17
        /*003a*/ 	.short	(.L_17 - .L_16)
.L_16:
        /*003c*/ 	.word	0x00000000
        /*0040*/ 	.short	0x0002
        /*0042*/ 	.short	0x0010
        /*0044*/ 	.byte	0x00, 0xf0, 0x21, 0x00


	//----- nvinfo : EIATTR_KPARAM_INFO
	.align		4
.L_17:
        /*0048*/ 	.byte	0x04, 0x17
        /*004a*/ 	.short	(.L_19 - .L_18)
.L_18:
        /*004c*/ 	.word	0x00000000
        /*0050*/ 	.short	0x0001
        /*0052*/ 	.short	0x0008
        /*0054*/ 	.byte	0x00, 0xf0, 0x21, 0x00


	//----- nvinfo : EIATTR_KPARAM_INFO
	.align		4
.L_19:
        /*0058*/ 	.byte	0x04, 0x17
        /*005a*/ 	.short	(.L_21 - .L_20)
.L_20:
        /*005c*/ 	.word	0x00000000
        /*0060*/ 	.short	0x0000
        /*0062*/ 	.short	0x0000
        /*0064*/ 	.byte	0x00, 0xf0, 0x21, 0x00


	//----- nvinfo : EIATTR_SPARSE_MMA_MASK
	.align		4
.L_21:
        /*0068*/ 	.byte	0x03, 0x50
        /*006a*/ 	.short	0x0000


	//----- nvinfo : EIATTR_MAXREG_COUNT
	.align		4
        /*006c*/ 	.byte	0x03, 0x1b
        /*006e*/ 	.short	0x00ff


	//----- nvinfo : EIATTR_EXIT_INSTR_OFFSETS
	.align		4
        /*0070*/ 	.byte	0x04, 0x1c
        /*0072*/ 	.short	(.L_23 - .L_22)


	//   ....[0]....
.L_22:
        /*0074*/ 	.word	0x00000430


	//   ....[1]....
        /*0078*/ 	.word	0x00000450


	//----- nvinfo : EIATTR_MAX_THREADS
	.align		4
.L_23:
        /*007c*/ 	.byte	0x04, 0x05
        /*007e*/ 	.short	(.L_25 - .L_24)
.L_24:
        /*0080*/ 	.word	0x00000080
        /*0084*/ 	.word	0x00000001
        /*0088*/ 	.word	0x00000001


	//----- nvinfo : EIATTR_CBANK_PARAM_SIZE
	.align		4
.L_25:
        /*008c*/ 	.byte	0x03, 0x19
        /*008e*/ 	.short	0x0024


	//----- nvinfo : EIATTR_PARAM_CBANK
	.align		4
        /*0090*/ 	.byte	0x04, 0x0a
        /*0092*/ 	.short	(.L_27 - .L_26)
	.align		4
.L_26:
        /*0094*/ 	.word	index@(.nv.constant0.triton_)
        /*0098*/ 	.short	0x0210
        /*009a*/ 	.short	0x0024


	//----- nvinfo : EIATTR_SW_WAR
	.align		4
.L_27:
        /*009c*/ 	.byte	0x04, 0x36
        /*009e*/ 	.short	(.L_29 - .L_28)
.L_28:
        /*00a0*/ 	.word	0x00000008
.L_29:


//--------------------- .nv.callgraph             --------------------------
	.section	.nv.callgraph,"",@"SHT_CUDA_CALLGRAPH"
	.align	4
	.sectionentsize	8
	.align		4
        /*0000*/ 	.word	0x00000000
	.align		4
        /*0004*/ 	.word	0xffffffff
	.align		4
        /*0008*/ 	.word	0x00000000
	.align		4
        /*000c*/ 	.word	0xfffffffe
	.align		4
        /*0010*/ 	.word	0x00000000
	.align		4
        /*0014*/ 	.word	0xfffffffd
	.align		4
        /*0018*/ 	.word	0x00000000
	.align		4
        /*001c*/ 	.word	0xfffffffc


//--------------------- .text.triton_             --------------------------
	.section	.text.triton_,"ax",@progbits
	.align	128
        .global         triton_
        .type           triton_,@function
        .size           triton_,(.L_x_1 - triton_)
        .other          triton_,@"STO_CUDA_ENTRY STV_DEFAULT"
triton_:
.text.triton_:
[----:B------:R-:W0:Y:S02]  /*0000*/  LDC R1, c[0x0][0x28] ;  /* 0x00000a00ff017b82 */ /* 0x000e240000000800 */
[----:B------:R-:W1:Y:S01]  /*0010*/  S2R R0, SR_TID.X ;  /* 0x0000000000007919 */ /* 0x000e620000002100 */
[----:B------:R-:W2:Y:S01]  /*0020*/  LDC.64 R14, c[0x0][0x218] ;  /* 0x00008600ff0e7b82 */ /* 0x000ea20000000a00 */
[----:B------:R-:W-:Y:S01]  /*0030*/  ULDC UR5, c[0x0][0x228] ;  /* 0x00008a0000057ab9 */ /* 0x000fe20000000800 */
[----:B------:R-:W-:Y:S01]  /*0040*/  ULDC UR4, c[0x0][0x230] ;  /* 0x00008c0000047ab9 */ /* 0x000fe20000000800 */
[----:B------:R-:W3:Y:S01]  /*0050*/  S2R R3, SR_CTAID.X ;  /* 0x0000000000037919 */ /* 0x000ee20000002500 */
[----:B------:R-:W-:Y:S02]  /*0060*/  CS2R R6, SRZ ;  /* 0x0000000000067805 */ /* 0x000fe4000001ff00 */
[----:B------:R-:W-:Y:S02]  /*0070*/  CS2R R8, SRZ ;  /* 0x0000000000087805 */ /* 0x000fe4000001ff00 */
[----:B------:R-:W-:Y:S01]  /*0080*/  CS2R R10, SRZ ;  /* 0x00000000000a7805 */ /* 0x000fe2000001ff00 */
[----:B------:R-:W4:Y:S01]  /*0090*/  LDC.64 R12, c[0x0][0x210] ;  /* 0x00008400ff0c7b82 */ /* 0x000f220000000a00 */
[----:B-1----:R-:W-:-:S05]  /*00a0*/  IMAD.SHL.U32 R0, R0, 0x8, RZ ;  /* 0x0000000800007824 */ /* 0x002fca00078e00ff */
[----:B------:R-:W-:-:S05]  /*00b0*/  LOP3.LUT R0, R0, 0x3f8, RZ, 0xc0, !PT ;  /* 0x000003f800007812 */ /* 0x000fca00078ec0ff */
[----:B---3--:R-:W-:-:S04]  /*00c0*/  IMAD R0, R3, 0x400, R0 ;  /* 0x0000040003007824 */ /* 0x008fc800078e0200 */
[C---:B------:R-:W-:Y:S01]  /*00d0*/  IMAD.HI R2, R0.reuse, 0x2aaaaaab, RZ ;  /* 0x2aaaaaab00027827 */ /* 0x040fe200078e02ff */
[----:B------:R-:W-:-:S03]  /*00e0*/  ISETP.GE.AND P2, PT, R0, UR4, PT ;  /* 0x0000000400007c0c */ /* 0x000fc6000bf46270 */
[----:B----4-:R-:W-:Y:S01]  /*00f0*/  IMAD.WIDE R12, R0, 0x2, R12 ;  /* 0x00000002000c7825 */ /* 0x010fe200078e020c */
[----:B------:R-:W-:-:S04]  /*0100*/  SHF.R.U32.HI R3, RZ, 0x1f, R2 ;  /* 0x0000001fff037819 */ /* 0x000fc80000011602 */
[----:B------:R-:W-:-:S04]  /*0110*/  LEA.HI.SX32 R3, R2, R3, 0x17 ;  /* 0x0000000302037211 */ /* 0x000fc800078fbaff */
[C---:B------:R-:W-:Y:S01]  /*0120*/  ISETP.GE.AND P3, PT, R3.reuse, UR5, PT ;  /* 0x0000000503007c0c */ /* 0x040fe2000bf66270 */
[C---:B------:R-:W-:Y:S01]  /*0130*/  VIADD R5, R3.reuse, -UR5 ;  /* 0x8000000503057c36 */ /* 0x040fe20008000000 */
[C---:B------:R-:W-:Y:S01]  /*0140*/  ISETP.GE.AND P1, PT, R3.reuse, UR5, !P2 ;  /* 0x0000000503007c0c */ /* 0x040fe2000d726270 */
[----:B------:R-:W-:Y:S01]  /*0150*/  IMAD R2, R3, -0xc00, R0 ;  /* 0xfffff40003027824 */ /* 0x000fe200078e0200 */
[----:B------:R-:W-:Y:S01]  /*0160*/  ISETP.LT.AND P0, PT, R0, UR4, !P3 ;  /* 0x0000000400007c0c */ /* 0x000fe2000df01270 */
[----:B------:R-:W-:Y:S02]  /*0170*/  ULDC.64 UR4, c[0x0][0x208] ;  /* 0x0000820000047ab9 */ /* 0x000fe40000000a00 */
[----:B------:R-:W-:Y:S02]  /*0180*/  IMAD R5, R5, 0xc00, R2 ;  /* 0x00000c0005057824 */ /* 0x000fe400078e0202 */
[----:B------:R-:W1:Y:S02]  /*0190*/  LDC.64 R2, c[0x0][0x220] ;  /* 0x00008800ff027b82 */ /* 0x000e640000000a00 */
[----:B--2---:R-:W-:Y:S01]  /*01a0*/  IMAD.WIDE R14, R5, 0x2, R14 ;  /* 0x00000002050e7825 */ /* 0x004fe200078e020e */
[----:B------:R-:W-:-:S04]  /*01b0*/  CS2R R4, SRZ ;  /* 0x0000000000047805 */ /* 0x000fc8000001ff00 */
[----:B------:R-:W2:Y:S04]  /*01c0*/  @P1 LDG.E.128 R8, desc[UR4][R14.64] ;  /* 0x000000040e081981 */ /* 0x000ea8000c1e1d00 */
[----:B------:R-:W3:Y:S01]  /*01d0*/  @P0 LDG.E.128 R4, desc[UR4][R12.64] ;  /* 0x000000040c040981 */ /* 0x000ee2000c1e1d00 */
[----:B-1----:R-:W-:Y:S01]  /*01e0*/  IMAD.WIDE R2, R0, 0x2, R2 ;  /* 0x0000000200027825 */ /* 0x002fe200078e0202 */
[----:B--2---:R-:W-:Y:S02]  /*01f0*/  SEL R17, R9, RZ, P1 ;  /* 0x000000ff09117207 */ /* 0x004fe40000800000 */
[----:B---3--:R-:W-:Y:S02]  /*0200*/  SEL R4, R4, RZ, P0 ;  /* 0x000000ff04047207 */ /* 0x008fe40000000000 */
[----:B------:R-:W-:-:S02]  /*0210*/  SEL R5, R5, RZ, P0 ;  /* 0x000000ff05057207 */ /* 0x000fc40000000000 */
[----:B------:R-:W-:Y:S02]  /*0220*/  SEL R6, R6, RZ, P0 ;  /* 0x000000ff06067207 */ /* 0x000fe40000000000 */
[----:B------:R-:W-:Y:S02]  /*0230*/  SEL R7, R7, RZ, P0 ;  /* 0x000000ff07077207 */ /* 0x000fe40000000000 */
[----:B------:R-:W-:Y:S02]  /*0240*/  SEL R16, R8, RZ, P1 ;  /* 0x000000ff08107207 */ /* 0x000fe40000800000 */
[----:B------:R-:W-:Y:S02]  /*0250*/  SEL R18, R10, RZ, P1 ;  /* 0x000000ff0a127207 */ /* 0x000fe40000800000 */
[----:B------:R-:W-:Y:S01]  /*0260*/  SEL R19, R11, RZ, P1 ;  /* 0x000000ff0b137207 */ /* 0x000fe20000800000 */
[C---:B------:R-:W-:Y:S01]  /*0270*/  IMAD.U32 R9, R4.reuse, 0x10000, RZ ;  /* 0x0001000004097824 */ /* 0x040fe200078e00ff */
[----:B------:R-:W-:Y:S01]  /*0280*/  PRMT R8, R4, 0x7632, R8 ;  /* 0x0000763204087816 */ /* 0x000fe20000000008 */
[C---:B------:R-:W-:Y:S01]  /*0290*/  IMAD.U32 R10, R5.reuse, 0x10000, RZ ;  /* 0x00010000050a7824 */ /* 0x040fe200078e00ff */
[----:B------:R-:W-:Y:S01]  /*02a0*/  PRMT R4, R5, 0x7632, R4 ;  /* 0x0000763205047816 */ /* 0x000fe20000000004 */
[C---:B------:R-:W-:Y:S01]  /*02b0*/  IMAD.U32 R11, R6.reuse, 0x10000, RZ ;  /* 0x00010000060b7824 */ /* 0x040fe200078e00ff */
[----:B------:R-:W-:Y:S01]  /*02c0*/  PRMT R5, R6, 0x7632, R5 ;  /* 0x0000763206057816 */ /* 0x000fe20000000005 */
[C---:B------:R-:W-:Y:S01]  /*02d0*/  IMAD.U32 R13, R7.reuse, 0x10000, RZ ;  /* 0x00010000070d7824 */ /* 0x040fe200078e00ff */
[----:B------:R-:W-:Y:S01]  /*02e0*/  PRMT R6, R7, 0x7632, R6 ;  /* 0x0000763207067816 */ /* 0x000fe20000000006 */
[C---:B------:R-:W-:Y:S01]  /*02f0*/  @P3 IMAD.U32 R10, R17.reuse, 0x10000, RZ ;  /* 0x00010000110a3824 */ /* 0x040fe200078e00ff */
[----:B------:R-:W-:Y:S01]  /*0300*/  PRMT R17, R17, 0x7632, R17 ;  /* 0x0000763211117816 */ /* 0x000fe20000000011 */
[C---:B------:R-:W-:Y:S01]  /*0310*/  @P3 IMAD.U32 R9, R16.reuse, 0x10000, RZ ;  /* 0x0001000010093824 */ /* 0x040fe200078e00ff */
[----:B------:R-:W-:Y:S01]  /*0320*/  PRMT R16, R16, 0x7632, R16 ;  /* 0x0000763210107816 */ /* 0x000fe20000000010 */
[C---:B------:R-:W-:Y:S01]  /*0330*/  @P3 IMAD.U32 R11, R18.reuse, 0x10000, RZ ;  /* 0x00010000120b3824 */ /* 0x040fe200078e00ff */
[----:B------:R-:W-:Y:S01]  /*0340*/  PRMT R18, R18, 0x7632, R18 ;  /* 0x0000763212127816 */ /* 0x000fe20000000012 */
[C---:B------:R-:W-:Y:S01]  /*0350*/  @P3 IMAD.U32 R13, R19.reuse, 0x10000, RZ ;  /* 0x00010000130d3824 */ /* 0x040fe200078e00ff */
[----:B------:R-:W-:Y:S01]  /*0360*/  PRMT R19, R19, 0x7632, R19 ;  /* 0x0000763213137816 */ /* 0x000fe20000000013 */
[----:B------:R-:W-:-:S02]  /*0370*/  IMAD.U32 R7, R4, 0x10000, RZ ;  /* 0x0001000004077824 */ /* 0x000fc400078e00ff */
[----:B------:R-:W-:Y:S02]  /*0380*/  IMAD.U32 R8, R8, 0x10000, RZ ;  /* 0x0001000008087824 */ /* 0x000fe400078e00ff */
[----:B------:R-:W-:Y:S02]  /*0390*/  IMAD.U32 R12, R5, 0x10000, RZ ;  /* 0x00010000050c7824 */ /* 0x000fe400078e00ff */
[----:B------:R-:W-:Y:S02]  /*03a0*/  IMAD.U32 R14, R6, 0x10000, RZ ;  /* 0x00010000060e7824 */ /* 0x000fe400078e00ff */
[----:B------:R-:W-:Y:S02]  /*03b0*/  @P3 IMAD.U32 R7, R17, 0x10000, RZ ;  /* 0x0001000011073824 */ /* 0x000fe400078e00ff */
[----:B------:R-:W-:Y:S02]  /*03c0*/  @P3 IMAD.U32 R8, R16, 0x10000, RZ ;  /* 0x0001000010083824 */ /* 0x000fe400078e00ff */
[----:B------:R-:W-:-:S02]  /*03d0*/  @P3 IMAD.U32 R12, R18, 0x10000, RZ ;  /* 0x00010000120c3824 */ /* 0x000fc400078e00ff */
[----:B------:R-:W-:Y:S01]  /*03e0*/  @P3 IMAD.U32 R14, R19, 0x10000, RZ ;  /* 0x00010000130e3824 */ /* 0x000fe200078e00ff */
[----:B------:R-:W-:Y:S02]  /*03f0*/  F2FP.BF16.F32.PACK_AB R5, R7, R10 ;  /* 0x0000000a0705723e */ /* 0x000fe400000010ff */
[----:B------:R-:W-:Y:S02]  /*0400*/  F2FP.BF16.F32.PACK_AB R4, R8, R9 ;  /* 0x000000090804723e */ /* 0x000fe400000010ff */
[----:B------:R-:W-:Y:S02]  /*0410*/  F2FP.BF16.F32.PACK_AB R6, R12, R11 ;  /* 0x0000000b0c06723e */ /* 0x000fe400000010ff */
[----:B------:R-:W-:Y:S01]  /*0420*/  F2FP.BF16.F32.PACK_AB R7, R14, R13 ;  /* 0x0000000d0e07723e */ /* 0x000fe200000010ff */
[----:B------:R-:W-:Y:S06]  /*0430*/  @P2 EXIT ;  /* 0x000000000000294d */ /* 0x000fec0003800000 */
[----:B------:R-:W-:Y:S01]  /*0440*/  STG.E.128 desc[UR4][R2.64], R4 ;  /* 0x0000000402007986 */ /* 0x000fe2000c101d04 */
[----:B------:R-:W-:Y:S05]  /*0450*/  EXIT ;  /* 0x000000000000794d */ /* 0x000fea0003800000 */
.L_x_0:
[----:B------:R-:W-:-:S00]  /*0460*/  BRA `(.L_x_0) ;  /* 0xfffffffc00fc7947 */ /* 0x000fc0000383ffff */
[----:B------:R-:W-:-:S00]  /*0470*/  NOP ;  /* 0x0000000000007918 */ /* 0x000fc00000000000 */
        /* <DEDUP_REMOVED lines=8> */
.L_x_1:


//--------------------- .nv.constant0.triton_     --------------------------
	.section	.nv.constant0.triton_,"a",@progbits
	.sectionflags	@""
	.align	4
.nv.constant0.triton_:
	.zero		564
